//
// Generated by NVIDIA NVVM Compiler
//
// Compiler Build ID: CL-36424714
// Cuda compilation tools, release 13.0, V13.0.88
// Based on NVVM 20.0.0
//

.version 9.0
.target sm_100
.address_size 64

	// .globl	_Z10matmul_gpuPiS_S_

.visible .entry _Z10matmul_gpuPiS_S_(
	.param .u64 .ptr .align 1 _Z10matmul_gpuPiS_S__param_0,
	.param .u64 .ptr .align 1 _Z10matmul_gpuPiS_S__param_1,
	.param .u64 .ptr .align 1 _Z10matmul_gpuPiS_S__param_2
)
{
	.reg .pred 	%p<3>;
	.reg .b32 	%r<60>;
	.reg .b64 	%rd<21>;

	ld.param.u64 	%rd10, [_Z10matmul_gpuPiS_S__param_0];
	ld.param.u64 	%rd11, [_Z10matmul_gpuPiS_S__param_1];
	ld.param.u64 	%rd12, [_Z10matmul_gpuPiS_S__param_2];
	cvta.to.global.u64 	%rd1, %rd12;
	cvta.to.global.u64 	%rd13, %rd11;
	cvta.to.global.u64 	%rd14, %rd10;
	mov.u32 	%r7, %ctaid.x;
	shl.b32 	%r1, %r7, 11;
	mul.wide.u32 	%rd15, %r7, 8192;
	add.s64 	%rd16, %rd15, %rd14;
	add.s64 	%rd2, %rd16, 32;
	add.s64 	%rd3, %rd13, 65536;
	mov.b32 	%r58, 0;
$L__BB0_1:
	add.s32 	%r9, %r1, %r58;
	mul.wide.u32 	%rd17, %r9, 4;
	add.s64 	%rd4, %rd1, %rd17;
	mul.wide.u32 	%rd18, %r58, 4;
	add.s64 	%rd19, %rd3, %rd18;
	mov.b32 	%r59, 0;
	mov.u64 	%rd20, %rd2;
$L__BB0_2:
	ld.global.u32 	%r10, [%rd20+-32];
	ld.global.u32 	%r11, [%rd19+-65536];
	mul.lo.s32 	%r12, %r11, %r10;
	st.global.u32 	[%rd4], %r12;
	ld.global.u32 	%r13, [%rd20+-28];
	ld.global.u32 	%r14, [%rd19+-57344];
	mul.lo.s32 	%r15, %r14, %r13;
	st.global.u32 	[%rd4], %r15;
	ld.global.u32 	%r16, [%rd20+-24];
	ld.global.u32 	%r17, [%rd19+-49152];
	mul.lo.s32 	%r18, %r17, %r16;
	st.global.u32 	[%rd4], %r18;
	ld.global.u32 	%r19, [%rd20+-20];
	ld.global.u32 	%r20, [%rd19+-40960];
	mul.lo.s32 	%r21, %r20, %r19;
	st.global.u32 	[%rd4], %r21;
	ld.global.u32 	%r22, [%rd20+-16];
	ld.global.u32 	%r23, [%rd19+-32768];
	mul.lo.s32 	%r24, %r23, %r22;
	st.global.u32 	[%rd4], %r24;
	ld.global.u32 	%r25, [%rd20+-12];
	ld.global.u32 	%r26, [%rd19+-24576];
	mul.lo.s32 	%r27, %r26, %r25;
	st.global.u32 	[%rd4], %r27;
	ld.global.u32 	%r28, [%rd20+-8];
	ld.global.u32 	%r29, [%rd19+-16384];
	mul.lo.s32 	%r30, %r29, %r28;
	st.global.u32 	[%rd4], %r30;
	ld.global.u32 	%r31, [%rd20+-4];
	ld.global.u32 	%r32, [%rd19+-8192];
	mul.lo.s32 	%r33, %r32, %r31;
	st.global.u32 	[%rd4], %r33;
	ld.global.u32 	%r34, [%rd20];
	ld.global.u32 	%r35, [%rd19];
	mul.lo.s32 	%r36, %r35, %r34;
	st.global.u32 	[%rd4], %r36;
	ld.global.u32 	%r37, [%rd20+4];
	ld.global.u32 	%r38, [%rd19+8192];
	mul.lo.s32 	%r39, %r38, %r37;
	st.global.u32 	[%rd4], %r39;
	ld.global.u32 	%r40, [%rd20+8];
	ld.global.u32 	%r41, [%rd19+16384];
	mul.lo.s32 	%r42, %r41, %r40;
	st.global.u32 	[%rd4], %r42;
	ld.global.u32 	%r43, [%rd20+12];
	ld.global.u32 	%r44, [%rd19+24576];
	mul.lo.s32 	%r45, %r44, %r43;
	st.global.u32 	[%rd4], %r45;
	ld.global.u32 	%r46, [%rd20+16];
	ld.global.u32 	%r47, [%rd19+32768];
	mul.lo.s32 	%r48, %r47, %r46;
	st.global.u32 	[%rd4], %r48;
	ld.global.u32 	%r49, [%rd20+20];
	ld.global.u32 	%r50, [%rd19+40960];
	mul.lo.s32 	%r51, %r50, %r49;
	st.global.u32 	[%rd4], %r51;
	ld.global.u32 	%r52, [%rd20+24];
	ld.global.u32 	%r53, [%rd19+49152];
	mul.lo.s32 	%r54, %r53, %r52;
	st.global.u32 	[%rd4], %r54;
	ld.global.u32 	%r55, [%rd20+28];
	ld.global.u32 	%r56, [%rd19+57344];
	mul.lo.s32 	%r57, %r56, %r55;
	st.global.u32 	[%rd4], %r57;
	add.s32 	%r59, %r59, 16;
	add.s64 	%rd20, %rd20, 64;
	add.s64 	%rd19, %rd19, 131072;
	setp.ne.s32 	%p1, %r59, 2048;
	@%p1 bra 	$L__BB0_2;
	add.s32 	%r58, %r58, 1;
	setp.ne.s32 	%p2, %r58, 2048;
	@%p2 bra 	$L__BB0_1;
	ret;

}


// ===== COMPILED SASS (sm_100) =====

	.target	sm_100

	.elftype	@"ET_EXEC"


//--------------------- .note.nv.tkinfo           --------------------------
	.section	.note.nv.tkinfo,"",@"SHT_NOTE"
	.sectionflags	@"SHF_NOTE_NV_TKINFO"
	.tkinfo
        /*0018*/ 	.word	0x00000002
        /*0030*/ 	.string	""
        /*0030*/ 	.string	"ptxas"
        /*0030*/ 	.string	"Cuda compilation tools, release 13.0, V13.0.88"
        /*0030*/ 	.string	"Build cuda_13.0.r13.0/compiler.36424714_0"
        /*0030*/ 	.string	"-arch sm_100 -m 64 "



//--------------------- .note.nv.cuinfo           --------------------------
	.section	.note.nv.cuinfo,"",@"SHT_NOTE"
	.sectionflags	@"SHF_NOTE_NV_CUINFO"
        /*0018*/ 	.short	0x0002
        /*001a*/ 	.short	0x0064
        /*001c*/ 	.short	0x0082
	.zero		2


//--------------------- .nv.info                  --------------------------
	.section	.nv.info,"",@"SHT_CUDA_INFO"
	.align	4


	//----- nvinfo : EIATTR_REGCOUNT
	.align		4
        /*0000*/ 	.byte	0x04, 0x2f
        /*0002*/ 	.short	(.L_1 - .L_0)
	.align		4
.L_0:
        /*0004*/ 	.word	index@(_Z10matmul_gpuPiS_S_)
        /*0008*/ 	.word	0x00000018


	//----- nvinfo : EIATTR_FRAME_SIZE
	.align		4
.L_1:
        /*000c*/ 	.byte	0x04, 0x11
        /*000e*/ 	.short	(.L_3 - .L_2)
	.align		4
.L_2:
        /*0010*/ 	.word	index@(_Z10matmul_gpuPiS_S_)
        /*0014*/ 	.word	0x00000000


	//----- nvinfo : EIATTR_MIN_STACK_SIZE
	.align		4
.L_3:
        /*0018*/ 	.byte	0x04, 0x12
        /*001a*/ 	.short	(.L_5 - .L_4)
	.align		4
.L_4:
        /*001c*/ 	.word	index@(_Z10matmul_gpuPiS_S_)
        /*0020*/ 	.word	0x00000000
.L_5:


//--------------------- .nv.compat                --------------------------
	.section	.nv.compat,"",@"SHT_CUDA_COMPAT_INFO"
	.align	4
        /*0000*/ 	.byte	0x02, 0x09, 0x00, 0x00, 0x02, 0x02, 0x01, 0x00, 0x02, 0x05, 0x05, 0x00, 0x03, 0x07, 0x01, 0x01
        /*0010*/ 	.byte	0x02, 0x03, 0x00, 0x00, 0x02, 0x06, 0x01, 0x00, 0x04, 0x0b, 0x08, 0x00, 0x09, 0x00, 0x00, 0x00
        /*0020*/ 	.byte	0x00, 0x00, 0x00, 0x00


//--------------------- .nv.info._Z10matmul_gpuPiS_S_ --------------------------
	.section	.nv.info._Z10matmul_gpuPiS_S_,"",@"SHT_CUDA_INFO"
	.sectionflags	@""
	.align	4


	//----- nvinfo : EIATTR_CUDA_API_VERSION
	.align		4
        /*0000*/ 	.byte	0x04, 0x37
        /*0002*/ 	.short	(.L_7 - .L_6)
.L_6:
        /*0004*/ 	.word	0x00000082


	//----- nvinfo : EIATTR_KPARAM_INFO
	.align		4
.L_7:
        /*0008*/ 	.byte	0x04, 0x17
        /*000a*/ 	.short	(.L_9 - .L_8)
.L_8:
        /*000c*/ 	.word	0x00000000
        /*0010*/ 	.short	0x0002
        /*0012*/ 	.short	0x0010
        /*0014*/ 	.byte	0x00, 0xf5, 0x21, 0x00


	//----- nvinfo : EIATTR_KPARAM_INFO
	.align		4
.L_9:
        /*0018*/ 	.byte	0x04, 0x17
        /*001a*/ 	.short	(.L_11 - .L_10)
.L_10:
        /*001c*/ 	.word	0x00000000
        /*0020*/ 	.short	0x0001
        /*0022*/ 	.short	0x0008
        /*0024*/ 	.byte	0x00, 0xf5, 0x21, 0x00


	//----- nvinfo : EIATTR_KPARAM_INFO
	.align		4
.L_11:
        /*0028*/ 	.byte	0x04, 0x17
        /*002a*/ 	.short	(.L_13 - .L_12)
.L_12:
        /*002c*/ 	.word	0x00000000
        /*0030*/ 	.short	0x0000
        /*0032*/ 	.short	0x0000
        /*0034*/ 	.byte	0x00, 0xf5, 0x21, 0x00


	//----- nvinfo : EIATTR_SPARSE_MMA_MASK
	.align		4
.L_13:
        /*0038*/ 	.byte	0x03, 0x50
        /*003a*/ 	.short	0x0000


	//----- nvinfo : EIATTR_MAXREG_COUNT
	.align		4
        /*003c*/ 	.byte	0x03, 0x1b
        /*003e*/ 	.short	0x00ff


	//----- nvinfo : EIATTR_MERCURY_ISA_VERSION
	.align		4
        /*0040*/ 	.byte	0x03, 0x5f
        /*0042*/ 	.short	0x0101


	//----- nvinfo : EIATTR_VRC_CTA_INIT_COUNT
	.align		4
        /*0044*/ 	.byte	0x02, 0x4a
	.zero		1
	.zero		1


	//----- nvinfo : EIATTR_EXIT_INSTR_OFFSETS
	.align		4
        /*0048*/ 	.byte	0x04, 0x1c
        /*004a*/ 	.short	(.L_15 - .L_14)


	//   ....[0]....
.L_14:
        /*004c*/ 	.word	0x00000610


	//----- nvinfo : EIATTR_CBANK_PARAM_SIZE
	.align		4
.L_15:
        /*0050*/ 	.byte	0x03, 0x19
        /*0052*/ 	.short	0x0018


	//----- nvinfo : EIATTR_PARAM_CBANK
	.align		4
        /*0054*/ 	.byte	0x04, 0x0a
        /*0056*/ 	.short	(.L_17 - .L_16)
	.align		4
.L_16:
        /*0058*/ 	.word	index@(.nv.constant0._Z10matmul_gpuPiS_S_)
        /*005c*/ 	.short	0x0380
        /*005e*/ 	.short	0x0018


	//----- nvinfo : EIATTR_SW_WAR
	.align		4
.L_17:
        /*0060*/ 	.byte	0x04, 0x36
        /*0062*/ 	.short	(.L_19 - .L_18)
.L_18:
        /*0064*/ 	.word	0x00000008
.L_19:


//--------------------- .nv.callgraph             --------------------------
	.section	.nv.callgraph,"",@"SHT_CUDA_CALLGRAPH"
	.align	4
	.sectionentsize	8
	.align		4
        /*0000*/ 	.word	0x00000000
	.align		4
        /*0004*/ 	.word	0xffffffff
	.align		4
        /*0008*/ 	.word	0x00000000
	.align		4
        /*000c*/ 	.word	0xfffffffe
	.align		4
        /*0010*/ 	.word	0x00000000
	.align		4
        /*0014*/ 	.word	0xfffffffd
	.align		4
        /*0018*/ 	.word	0x00000000
	.align		4
        /*001c*/ 	.word	0xfffffffc


//--------------------- .text._Z10matmul_gpuPiS_S_ --------------------------
	.section	.text._Z10matmul_gpuPiS_S_,"ax",@progbits
	.align	128
        .global         _Z10matmul_gpuPiS_S_
        .type           _Z10matmul_gpuPiS_S_,@function
        .size           _Z10matmul_gpuPiS_S_,(.L_x_3 - _Z10matmul_gpuPiS_S_)
        .other          _Z10matmul_gpuPiS_S_,@"STO_CUDA_ENTRY STV_DEFAULT"
_Z10matmul_gpuPiS_S_:
.text._Z10matmul_gpuPiS_S_:
[----:B------:R-:W-:Y:S01]  /*0000*/  LDC R1, c[0x0][0x37c] ;  /* 0x0000df00ff017b82 */ /* 0x000fe20000000800 */
[----:B------:R-:W0:Y:S07]  /*0010*/  S2R R0, SR_CTAID.X ;  /* 0x0000000000007919 */ /* 0x000e2e0000002500 */
[----:B------:R-:W0:Y:S01]  /*0020*/  LDC.64 R4, c[0x0][0x380] ;  /* 0x0000e000ff047b82 */ /* 0x000e220000000a00 */
[----:B------:R-:W-:Y:S01]  /*0030*/  HFMA2 R13, -RZ, RZ, 0, 0 ;  /* 0x00000000ff0d7431 */ /* 0x000fe200000001ff */
[----:B------:R-:W1:Y:S06]  /*0040*/  LDCU.64 UR6, c[0x0][0x358] ;  /* 0x00006b00ff0677ac */ /* 0x000e6c0008000a00 */
[----:B------:R-:W2:Y:S01]  /*0050*/  LDC.64 R2, c[0x0][0x388] ;  /* 0x0000e200ff027b82 */ /* 0x000ea20000000a00 */
[----:B0-----:R-:W-:Y:S01]  /*0060*/  IMAD.WIDE.U32 R4, R0, 0x2000, R4 ;  /* 0x0000200000047825 */ /* 0x001fe200078e0004 */
[----:B--2---:R-:W-:-:S02]  /*0070*/  IADD3 R2, P1, PT, R2, 0x10000, RZ ;  /* 0x0001000002027810 */ /* 0x004fc40007f3e0ff */
[----:B------:R-:W-:Y:S02]  /*0080*/  IADD3 R10, P0, PT, R4, 0x20, RZ ;  /* 0x00000020040a7810 */ /* 0x000fe40007f1e0ff */
[----:B------:R-:W-:Y:S02]  /*0090*/  IADD3.X R3, PT, PT, RZ, R3, RZ, P1, !PT ;  /* 0x00000003ff037210 */ /* 0x000fe40000ffe4ff */
[----:B-1----:R-:W-:-:S09]  /*00a0*/  IADD3.X R11, PT, PT, RZ, R5, RZ, P0, !PT ;  /* 0x00000005ff0b7210 */ /* 0x002fd200007fe4ff */
.L_x_1:
[----:B-1----:R-:W0:Y:S01]  /*00b0*/  LDC.64 R8, c[0x0][0x390] ;  /* 0x0000e400ff087b82 */ /* 0x002e220000000a00 */
[C---:B------:R-:W-:Y:S01]  /*00c0*/  IMAD.WIDE.U32 R4, R13.reuse, 0x4, R2 ;  /* 0x000000040d047825 */ /* 0x040fe200078e0002 */
[----:B------:R-:W-:Y:S01]  /*00d0*/  LEA R7, R0, R13, 0xb ;  /* 0x0000000d00077211 */ /* 0x000fe200078e58ff */
[----:B------:R-:W-:Y:S01]  /*00e0*/  UMOV UR4, URZ ;  /* 0x000000ff00047c82 */ /* 0x000fe20008000000 */
[----:B------:R-:W-:Y:S02]  /*00f0*/  IADD3 R13, PT, PT, R13, 0x1, RZ ;  /* 0x000000010d0d7810 */ /* 0x000fe40007ffe0ff */
[----:B------:R-:W-:Y:S02]  /*0100*/  MOV R15, R5 ;  /* 0x00000005000f7202 */ /* 0x000fe40000000f00 */
[----:B------:R-:W-:Y:S02]  /*0110*/  ISETP.NE.AND P2, PT, R13, 0x800, PT ;  /* 0x000008000d00780c */ /* 0x000fe40003f45270 */
[----:B------:R-:W-:-:S02]  /*0120*/  MOV R14, R4 ;  /* 0x00000004000e7202 */ /* 0x000fc40000000f00 */
[----:B------:R-:W-:Y:S02]  /*0130*/  MOV R12, R10 ;  /* 0x0000000a000c7202 */ /* 0x000fe40000000f00 */
[----:B------:R-:W-:Y:S01]  /*0140*/  MOV R5, R11 ;  /* 0x0000000b00057202 */ /* 0x000fe20000000f00 */
[----:B0-----:R-:W-:-:S07]  /*0150*/  IMAD.WIDE.U32 R8, R7, 0x4, R8 ;  /* 0x0000000407087825 */ /* 0x001fce00078e0008 */
.L_x_0:
[----:B------:R-:W-:Y:S02]  /*0160*/  MOV R6, R14 ;  /* 0x0000000e00067202 */ /* 0x000fe40000000f00 */
[----:B------:R-:W-:Y:S02]  /*0170*/  MOV R7, R15 ;  /* 0x0000000f00077202 */ /* 0x000fe40000000f00 */
[----:B------:R-:W-:-:S03]  /*0180*/  MOV R4, R12 ;  /* 0x0000000c00047202 */ /* 0x000fc60000000f00 */
[----:B------:R-:W2:Y:S04]  /*0190*/  LDG.E R15, desc[UR6][R6.64+-0x10000] ;  /* 0xff000006060f7981 */ /* 0x000ea8000c1e1900 */
[----:B------:R-:W2:Y:S02]  /*01a0*/  LDG.E R12, desc[UR6][R4.64+-0x20] ;  /* 0xffffe006040c7981 */ /* 0x000ea4000c1e1900 */
[----:B--2---:R-:W-:-:S05]  /*01b0*/  IMAD R15, R12, R15, RZ ;  /* 0x0000000f0c0f7224 */ /* 0x004fca00078e02ff */
[----:B------:R0:W-:Y:S04]  /*01c0*/  STG.E desc[UR6][R8.64], R15 ;  /* 0x0000000f08007986 */ /* 0x0001e8000c101906 */
[----:B------:R-:W2:Y:S04]  /*01d0*/  LDG.E R12, desc[UR6][R4.64+-0x1c] ;  /* 0xffffe406040c7981 */ /* 0x000ea8000c1e1900 */
[----:B-1----:R-:W2:Y:S02]  /*01e0*/  LDG.E R17, desc[UR6][R6.64+-0xe000] ;  /* 0xff20000606117981 */ /* 0x002ea4000c1e1900 */
[----:B--2---:R-:W-:-:S05]  /*01f0*/  IMAD R17, R12, R17, RZ ;  /* 0x000000110c117224 */ /* 0x004fca00078e02ff */
[----:B------:R1:W-:Y:S04]  /*0200*/  STG.E desc[UR6][R8.64], R17 ;  /* 0x0000001108007986 */ /* 0x0003e8000c101906 */
[----:B------:R-:W2:Y:S04]  /*0210*/  LDG.E R12, desc[UR6][R4.64+-0x18] ;  /* 0xffffe806040c7981 */ /* 0x000ea8000c1e1900 */
[----:B------:R-:W2:Y:S02]  /*0220*/  LDG.E R19, desc[UR6][R6.64+-0xc000] ;  /* 0xff40000606137981 */ /* 0x000ea4000c1e1900 */
[----:B--2---:R-:W-:-:S05]  /*0230*/  IMAD R19, R12, R19, RZ ;  /* 0x000000130c137224 */ /* 0x004fca00078e02ff */
[----:B------:R2:W-:Y:S04]  /*0240*/  STG.E desc[UR6][R8.64], R19 ;  /* 0x0000001308007986 */ /* 0x0005e8000c101906 */
[----:B------:R-:W3:Y:S04]  /*0250*/  LDG.E R12, desc[UR6][R4.64+-0x14] ;  /* 0xffffec06040c7981 */ /* 0x000ee8000c1e1900 */
[----:B------:R-:W3:Y:S02]  /*0260*/  LDG.E R21, desc[UR6][R6.64+-0xa000] ;  /* 0xff60000606157981 */ /* 0x000ee4000c1e1900 */
[----:B---3--:R-:W-:-:S05]  /*0270*/  IMAD R21, R12, R21, RZ ;  /* 0x000000150c157224 */ /* 0x008fca00078e02ff */
[----:B------:R3:W-:Y:S04]  /*0280*/  STG.E desc[UR6][R8.64], R21 ;  /* 0x0000001508007986 */ /* 0x0007e8000c101906 */
[----:B------:R-:W4:Y:S04]  /*0290*/  LDG.E R12, desc[UR6][R4.64+-0x10] ;  /* 0xfffff006040c7981 */ /* 0x000f28000c1e1900 */
[----:B0-----:R-:W4:Y:S02]  /*02a0*/  LDG.E R15, desc[UR6][R6.64+-0x8000] ;  /* 0xff800006060f7981 */ /* 0x001f24000c1e1900 */
[----:B----4-:R-:W-:-:S05]  /*02b0*/  IMAD R15, R12, R15, RZ ;  /* 0x0000000f0c0f7224 */ /* 0x010fca00078e02ff */
[----:B------:R0:W-:Y:S04]  /*02c0*/  STG.E desc[UR6][R8.64], R15 ;  /* 0x0000000f08007986 */ /* 0x0001e8000c101906 */
[----:B------:R-:W4:Y:S04]  /*02d0*/  LDG.E R12, desc[UR6][R4.64+-0xc] ;  /* 0xfffff406040c7981 */ /* 0x000f28000c1e1900 */
[----:B-1----:R-:W4:Y:S02]  /*02e0*/  LDG.E R17, desc[UR6][R6.64+-0x6000] ;  /* 0xffa0000606117981 */ /* 0x002f24000c1e1900 */
[----:B----4-:R-:W-:-:S05]  /*02f0*/  IMAD R17, R12, R17, RZ ;  /* 0x000000110c117224 */ /* 0x010fca00078e02ff */
[----:B------:R1:W-:Y:S04]  /*0300*/  STG.E desc[UR6][R8.64], R17 ;  /* 0x0000001108007986 */ /* 0x0003e8000c101906 */
[----:B------:R-:W4:Y:S04]  /*0310*/  LDG.E R12, desc[UR6][R4.64+-0x8] ;  /* 0xfffff806040c7981 */ /* 0x000f28000c1e1900 */
[----:B--2---:R-:W4:Y:S02]  /*0320*/  LDG.E R19, desc[UR6][R6.64+-0x4000] ;  /* 0xffc0000606137981 */ /* 0x004f24000c1e1900 */
[----:B----4-:R-:W-:-:S05]  /*0330*/  IMAD R19, R12, R19, RZ ;  /* 0x000000130c137224 */ /* 0x010fca00078e02ff */
[----:B------:R2:W-:Y:S04]  /*0340*/  STG.E desc[UR6][R8.64], R19 ;  /* 0x0000001308007986 */ /* 0x0005e8000c101906 */
[----:B------:R-:W4:Y:S04]  /*0350*/  LDG.E R12, desc[UR6][R4.64+-0x4] ;  /* 0xfffffc06040c7981 */ /* 0x000f28000c1e1900 */
[----:B---3--:R-:W4:Y:S02]  /*0360*/  LDG.E R21, desc[UR6][R6.64+-0x2000] ;  /* 0xffe0000606157981 */ /* 0x008f24000c1e1900 */
[----:B----4-:R-:W-:-:S05]  /*0370*/  IMAD R21, R12, R21, RZ ;  /* 0x000000150c157224 */ /* 0x010fca00078e02ff */
        /* <DEDUP_REMOVED lines=29> */
[----:B------:R-:W2:Y:S04]  /*0550*/  LDG.E R12, desc[UR6][R4.64+0x1c] ;  /* 0x00001c06040c7981 */ /* 0x000ea8000c1e1900 */
[----:B---3--:R-:W2:Y:S01]  /*0560*/  LDG.E R21, desc[UR6][R6.64+0xe000] ;  /* 0x00e0000606157981 */ /* 0x008ea2000c1e1900 */
[----:B------:R-:W-:-:S04]  /*0570*/  UIADD3 UR4, UPT, UPT, UR4, 0x10, URZ ;  /* 0x0000001004047890 */ /* 0x000fc8000fffe0ff */
[----:B------:R-:W-:Y:S01]  /*0580*/  UISETP.NE.AND UP0, UPT, UR4, 0x800, UPT ;  /* 0x000008000400788c */ /* 0x000fe2000bf05270 */
[----:B------:R-:W-:-:S04]  /*0590*/  IADD3 R14, P1, PT, R6, 0x20000, RZ ;  /* 0x00020000060e7810 */ /* 0x000fc80007f3e0ff */
[----:B0-----:R-:W-:Y:S01]  /*05a0*/  IADD3.X R15, PT, PT, RZ, R7, RZ, P1, !PT ;  /* 0x00000007ff0f7210 */ /* 0x001fe20000ffe4ff */
[----:B--2---:R-:W-:-:S05]  /*05b0*/  IMAD R21, R12, R21, RZ ;  /* 0x000000150c157224 */ /* 0x004fca00078e02ff */
[----:B------:R1:W-:Y:S01]  /*05c0*/  STG.E desc[UR6][R8.64], R21 ;  /* 0x0000001508007986 */ /* 0x0003e2000c101906 */
[----:B------:R-:W-:-:S04]  /*05d0*/  IADD3 R12, P0, PT, R4, 0x40, RZ ;  /* 0x00000040040c7810 */ /* 0x000fc80007f1e0ff */
[----:B------:R-:W-:Y:S01]  /*05e0*/  IADD3.X R5, PT, PT, RZ, R5, RZ, P0, !PT ;  /* 0x00000005ff057210 */ /* 0x000fe200007fe4ff */
[----:B------:R-:W-:Y:S08]  /*05f0*/  BRA.U UP0, `(.L_x_0) ;  /* 0xfffffff900d87547 */ /* 0x000ff0000b83ffff */
[----:B------:R-:W-:Y:S05]  /*0600*/  @P2 BRA `(.L_x_1) ;  /* 0xfffffff800a82947 */ /* 0x000fea000383ffff */
[----:B------:R-:W-:Y:S05]  /*0610*/  EXIT ;  /* 0x000000000000794d */ /* 0x000fea0003800000 */
.L_x_2:
[----:B------:R-:W-:-:S00]  /*0620*/  BRA `(.L_x_2) ;  /* 0xfffffffc00fc7947 */ /* 0x000fc0000383ffff */
[----:B------:R-:W-:-:S00]  /*0630*/  NOP ;  /* 0x0000000000007918 */ /* 0x000fc00000000000 */
        /* <DEDUP_REMOVED lines=12> */
.L_x_3:


//--------------------- .nv.shared.reserved.0     --------------------------
	.section	.nv.shared.reserved.0,"aw",@nobits
	.weak		__nv_reservedSMEM_offset_0_alias
	.size		__nv_reservedSMEM_offset_0_alias, 0, 64
	.other		__nv_reservedSMEM_offset_0_alias,@"STO_CUDA_RESERVED_SHARED STV_DEFAULT"
__nv_reservedSMEM_offset_0_alias:
	.zero		0
	.zero		64


//--------------------- .nv.constant0._Z10matmul_gpuPiS_S_ --------------------------
	.section	.nv.constant0._Z10matmul_gpuPiS_S_,"a",@progbits
	.sectionflags	@""
	.align	4
.nv.constant0._Z10matmul_gpuPiS_S_:
	.zero		920


//--------------------- SYMBOLS --------------------------

	.type		.nv.reservedSmem.offset0,@object
	.size		.nv.reservedSmem.offset0,0x4
